	.headerflags	@"EF_CUDA_TEXMODE_UNIFIED EF_CUDA_64BIT_ADDRESS EF_CUDA_ACCELERATORS EF_CUDA_SM90 EF_CUDA_VIRTUAL_SM(EF_CUDA_SM90)"
	.elftype	@"ET_EXEC"


//--------------------- .nv.info                  --------------------------
	.section	.nv.info,"",@"SHT_CUDA_INFO"
	.align	4


	//----- nvinfo : EIATTR_REGCOUNT
	.align		4
        /*0000*/ 	.byte	0x04, 0x2f
        /*0002*/ 	.short	(.L_3 - .L_2)
	.align		4
.L_2:
        /*0004*/ 	.word	index@(triton_poi_fused__native_batch_norm_legit_no_training_relu_23)
        /*0008*/ 	.word	0x00000020


	//----- nvinfo : EIATTR_MIN_STACK_SIZE
	.align		4
.L_3:
        /*000c*/ 	.byte	0x04, 0x12
        /*000e*/ 	.short	(.L_5 - .L_4)
	.align		4
.L_4:
        /*0010*/ 	.word	index@(triton_poi_fused__native_batch_norm_legit_no_training_relu_23)
        /*0014*/ 	.word	0x00000000


	//----- nvinfo : EIATTR_FRAME_SIZE
	.align		4
.L_5:
        /*0018*/ 	.byte	0x04, 0x11
        /*001a*/ 	.short	(.L_7 - .L_6)
	.align		4
.L_6:
        /*001c*/ 	.word	index@(triton_poi_fused__native_batch_norm_legit_no_training_relu_23)
        /*0020*/ 	.word	0x00000000


	//----- nvinfo : EIATTR_MIN_STACK_SIZE
	.align		4
.L_7:
        /*0024*/ 	.byte	0x04, 0x12
        /*0026*/ 	.short	(.L_9 - .L_8)
	.align		4
.L_8:
        /*0028*/ 	.word	index@(triton_poi_fused__native_batch_norm_legit_no_training_relu_23)
        /*002c*/ 	.word	0x00000000
.L_9:


//--------------------- .nv.info.triton_poi_fused__native_batch_norm_legit_no_training_relu_23 --------------------------
	.section	.nv.info.triton_poi_fused__native_batch_norm_legit_no_training_relu_23,"",@"SHT_CUDA_INFO"
	.sectionflags	@""
	.align	4


	//----- nvinfo : EIATTR_CUDA_API_VERSION
	.align		4
        /*0000*/ 	.byte	0x04, 0x37
        /*0002*/ 	.short	(.L_11 - .L_10)
.L_10:
        /*0004*/ 	.word	0x0000007c


	//----- nvinfo : EIATTR_KPARAM_INFO
	.align		4
.L_11:
        /*0008*/ 	.byte	0x04, 0x17
        /*000a*/ 	.short	(.L_13 - .L_12)
.L_12:
        /*000c*/ 	.word	0x00000000
        /*0010*/ 	.short	0x0006
        /*0012*/ 	.short	0x0030
        /*0014*/ 	.byte	0x00, 0xf0, 0x11, 0x00


	//----- nvinfo : EIATTR_KPARAM_INFO
	.align		4
.L_13:
        /*0018*/ 	.byte	0x04, 0x17
        /*001a*/ 	.short	(.L_15 - .L_14)
.L_14:
        /*001c*/ 	.word	0x00000000
        /*0020*/ 	.short	0x0005
        /*0022*/ 	.short	0x0028
        /*0024*/ 	.byte	0x00, 0xf4, 0x21, 0x00


	//----- nvinfo : EIATTR_KPARAM_INFO
	.align		4
.L_15:
        /*0028*/ 	.byte	0x04, 0x17
        /*002a*/ 	.short	(.L_17 - .L_16)
.L_16:
        /*002c*/ 	.word	0x00000000
        /*0030*/ 	.short	0x0004
        /*0032*/ 	.short	0x0020
        /*0034*/ 	.byte	0x00, 0xf4, 0x21, 0x00


	//----- nvinfo : EIATTR_KPARAM_INFO
	.align		4
.L_17:
        /*0038*/ 	.byte	0x04, 0x17
        /*003a*/ 	.short	(.L_19 - .L_18)
.L_18:
        /*003c*/ 	.word	0x00000000
        /*0040*/ 	.short	0x0003
        /*0042*/ 	.short	0x0018
        /*0044*/ 	.byte	0x00, 0xf4, 0x21, 0x00


	//----- nvinfo : EIATTR_KPARAM_INFO
	.align		4
.L_19:
        /*0048*/ 	.byte	0x04, 0x17
        /*004a*/ 	.short	(.L_21 - .L_20)
.L_20:
        /*004c*/ 	.word	0x00000000
        /*0050*/ 	.short	0x0002
        /*0052*/ 	.short	0x0010
        /*0054*/ 	.byte	0x00, 0xf4, 0x21, 0x00


	//----- nvinfo : EIATTR_KPARAM_INFO
	.align		4
.L_21:
        /*0058*/ 	.byte	0x04, 0x17
        /*005a*/ 	.short	(.L_23 - .L_22)
.L_22:
        /*005c*/ 	.word	0x00000000
        /*0060*/ 	.short	0x0001
        /*0062*/ 	.short	0x0008
        /*0064*/ 	.byte	0x00, 0xf4, 0x21, 0x00


	//----- nvinfo : EIATTR_KPARAM_INFO
	.align		4
.L_23:
        /*0068*/ 	.byte	0x04, 0x17
        /*006a*/ 	.short	(.L_25 - .L_24)
.L_24:
        /*006c*/ 	.word	0x00000000
        /*0070*/ 	.short	0x0000
        /*0072*/ 	.short	0x0000
        /*0074*/ 	.byte	0x00, 0xf4, 0x21, 0x00


	//----- nvinfo : EIATTR_SPARSE_MMA_MASK
	.align		4
.L_25:
        /*0078*/ 	.byte	0x03, 0x50
        /*007a*/ 	.short	0x0000


	//----- nvinfo : EIATTR_MAXREG_COUNT
	.align		4
        /*007c*/ 	.byte	0x03, 0x1b
        /*007e*/ 	.short	0x00ff


	//----- nvinfo : EIATTR_EXIT_INSTR_OFFSETS
	.align		4
        /*0080*/ 	.byte	0x04, 0x1c
        /*0082*/ 	.short	(.L_27 - .L_26)


	//   ....[0]....
.L_26:
        /*0084*/ 	.word	0x00000ba0


	//   ....[1]....
        /*0088*/ 	.word	0x00000bc0


	//----- nvinfo : EIATTR_REQNTID
	.align		4
.L_27:
        /*008c*/ 	.byte	0x04, 0x10
        /*008e*/ 	.short	(.L_29 - .L_28)
.L_28:
        /*0090*/ 	.word	0x00000080
        /*0094*/ 	.word	0x00000001
        /*0098*/ 	.word	0x00000001


	//----- nvinfo : EIATTR_CBANK_PARAM_SIZE
	.align		4
.L_29:
        /*009c*/ 	.byte	0x03, 0x19
        /*009e*/ 	.short	0x0034


	//----- nvinfo : EIATTR_PARAM_CBANK
	.align		4
        /*00a0*/ 	.byte	0x04, 0x0a
        /*00a2*/ 	.short	(.L_31 - .L_30)
	.align		4
.L_30:
        /*00a4*/ 	.word	index@(.nv.constant0.triton_poi_fused__native_batch_norm_legit_no_training_relu_23)
        /*00a8*/ 	.short	0x0210
        /*00aa*/ 	.short	0x0034


	//----- nvinfo : EIATTR_SW_WAR
	.align		4
.L_31:
        /*00ac*/ 	.byte	0x04, 0x36
        /*00ae*/ 	.short	(.L_33 - .L_32)
.L_32:
        /*00b0*/ 	.word	0x00000008
.L_33:


//--------------------- .nv.callgraph             --------------------------
	.section	.nv.callgraph,"",@"SHT_CUDA_CALLGRAPH"
	.align	4
	.sectionentsize	8
	.align		4
        /*0000*/ 	.word	0x00000000
	.align		4
        /*0004*/ 	.word	0xffffffff
	.align		4
        /*0008*/ 	.word	0x00000000
	.align		4
        /*000c*/ 	.word	0xfffffffe
	.align		4
        /*0010*/ 	.word	0x00000000
	.align		4
        /*0014*/ 	.word	0xfffffffd
	.align		4
        /*0018*/ 	.word	0x00000000
	.align		4
        /*001c*/ 	.word	0xfffffffc


//--------------------- .nv.constant4             --------------------------
	.section	.nv.constant4,"a",@progbits
	.align	8
	.align		8
.nv.constant4:
        /*0000*/ 	.dword	_$_str
	.align		8
        /*0008*/ 	.dword	_$_str_$_2


//--------------------- .text.triton_poi_fused__native_batch_norm_legit_no_training_relu_23 --------------------------
	.section	.text.triton_poi_fused__native_batch_norm_legit_no_training_relu_23,"ax",@progbits
	.align	128
        .global         triton_poi_fused__native_batch_norm_legit_no_training_relu_23
        .type           triton_poi_fused__native_batch_norm_legit_no_training_relu_23,@function
        .size           triton_poi_fused__native_batch_norm_legit_no_training_relu_23,(.L_x_1 - triton_poi_fused__native_batch_norm_legit_no_training_relu_23)
        .other          triton_poi_fused__native_batch_norm_legit_no_training_relu_23,@"STO_CUDA_ENTRY STV_DEFAULT"
triton_poi_fused__native_batch_norm_legit_no_training_relu_23:
.text.triton_poi_fused__native_batch_norm_legit_no_training_relu_23:
[----:B------:R-:W0:Y:S02]  /*0000*/  LDC R1, c[0x0][0x28] ;  /* 0x00000a00ff017b82 */ /* 0x000e240000000800 */
[----:B------:R-:W1:Y:S01]  /*0010*/  S2R R0, SR_TID.X ;  /* 0x0000000000007919 */ /* 0x000e620000002100 */
[----:B------:R-:W2:Y:S01]  /*0020*/  LDC.64 R28, c[0x0][0x210] ;  /* 0x00008400ff1c7b82 */ /* 0x000ea20000000a00 */
[----:B------:R-:W-:Y:S02]  /*0030*/  CS2R R4, SRZ ;  /* 0x0000000000047805 */ /* 0x000fe4000001ff00 */
[----:B------:R-:W-:Y:S01]  /*0040*/  CS2R R6, SRZ ;  /* 0x0000000000067805 */ /* 0x000fe2000001ff00 */
[----:B------:R-:W3:Y:S01]  /*0050*/  S2R R3, SR_CTAID.X ;  /* 0x0000000000037919 */ /* 0x000ee20000002500 */
[----:B------:R-:W-:Y:S02]  /*0060*/  CS2R R8, SRZ ;  /* 0x0000000000087805 */ /* 0x000fe4000001ff00 */
[----:B------:R-:W-:Y:S01]  /*0070*/  CS2R R10, SRZ ;  /* 0x00000000000a7805 */ /* 0x000fe2000001ff00 */
[----:B------:R-:W-:Y:S01]  /*0080*/  ULDC.64 UR4, c[0x0][0x208] ;  /* 0x0000820000047ab9 */ /* 0x000fe20000000a00 */
[----:B------:R-:W4:Y:S08]  /*0090*/  LDC.64 R20, c[0x0][0x218] ;  /* 0x00008600ff147b82 */ /* 0x000f300000000a00 */
[----:B------:R-:W5:Y:S01]  /*00a0*/  LDC.64 R26, c[0x0][0x220] ;  /* 0x00008800ff1a7b82 */ /* 0x000f620000000a00 */
[----:B-1----:R-:W-:-:S04]  /*00b0*/  SHF.L.U32 R0, R0, 0x2, RZ ;  /* 0x0000000200007819 */ /* 0x002fc800000006ff */
[----:B------:R-:W-:-:S04]  /*00c0*/  LOP3.LUT R0, R0, 0x1fc, RZ, 0xc0, !PT ;  /* 0x000001fc00007812 */ /* 0x000fc800078ec0ff */
[----:B---3--:R-:W-:-:S04]  /*00d0*/  LEA R0, R3, R0, 0xa ;  /* 0x0000000003007211 */ /* 0x008fc800078e50ff */
[C---:B------:R-:W-:Y:S01]  /*00e0*/  ISETP.GE.AND P1, PT, R0.reuse, 0x4d8500, PT ;  /* 0x004d85000000780c */ /* 0x040fe20003f26270 */
[----:B------:R-:W-:-:S04]  /*00f0*/  IMAD.HI R2, R0, 0x66666667, RZ ;  /* 0x6666666700027827 */ /* 0x000fc800078e02ff */
[----:B--2---:R-:W-:Y:S01]  /*0100*/  IMAD.WIDE R28, R0, 0x4, R28 ;  /* 0x00000004001c7825 */ /* 0x004fe200078e021c */
[----:B------:R-:W-:-:S04]  /*0110*/  SHF.R.U32.HI R3, RZ, 0x1f, R2 ;  /* 0x0000001fff037819 */ /* 0x000fc80000011602 */
[----:B------:R-:W-:-:S03]  /*0120*/  LEA.HI.SX32 R3, R2, R3, 0x1b ;  /* 0x0000000302037211 */ /* 0x000fc600078fdaff */
[----:B------:R-:W2:Y:S02]  /*0130*/  @!P1 LDG.E.128 R8, desc[UR4][R28.64] ;  /* 0x000000041c089981 */ /* 0x000ea4000c1e1d00 */
[----:B------:R-:W-:-:S04]  /*0140*/  IMAD R2, R3, -0x50, R0 ;  /* 0xffffffb003027824 */ /* 0x000fc800078e0200 */
[----:B----4-:R-:W-:-:S05]  /*0150*/  IMAD.WIDE R12, R2, 0x4, R20 ;  /* 0x00000004020c7825 */ /* 0x010fca00078e0214 */
[----:B------:R1:W2:Y:S01]  /*0160*/  @!P1 LDG.E.EL.128 R4, desc[UR4][R12.64] ;  /* 0x000000040c049981 */ /* 0x0002a2000c2e1d00 */
[----:B------:R-:W-:-:S05]  /*0170*/  IADD3 R3, R0, 0x200, RZ ;  /* 0x0000020000037810 */ /* 0x000fca0007ffe0ff */
[----:B------:R-:W-:-:S05]  /*0180*/  IMAD.HI R14, R3, 0x66666667, RZ ;  /* 0x66666667030e7827 */ /* 0x000fca00078e02ff */
[----:B------:R-:W-:-:S04]  /*0190*/  SHF.R.U32.HI R15, RZ, 0x1f, R14 ;  /* 0x0000001fff0f7819 */ /* 0x000fc8000001160e */
[----:B------:R-:W-:Y:S02]  /*01a0*/  LEA.HI.SX32 R14, R14, R15, 0x1b ;  /* 0x0000000f0e0e7211 */ /* 0x000fe400078fdaff */
[----:B------:R-:W-:Y:S02]  /*01b0*/  ISETP.GE.AND P0, PT, R3, 0x4d8500, PT ;  /* 0x004d85000300780c */ /* 0x000fe40003f06270 */
[----:B-1----:R-:W-:Y:S01]  /*01c0*/  CS2R R12, SRZ ;  /* 0x00000000000c7805 */ /* 0x002fe2000001ff00 */
[----:B------:R-:W-:Y:S01]  /*01d0*/  IMAD R3, R14, -0x50, R3 ;  /* 0xffffffb00e037824 */ /* 0x000fe200078e0203 */
[----:B------:R-:W-:Y:S02]  /*01e0*/  CS2R R14, SRZ ;  /* 0x00000000000e7805 */ /* 0x000fe4000001ff00 */
[----:B------:R-:W-:Y:S02]  /*01f0*/  CS2R R16, SRZ ;  /* 0x0000000000107805 */ /* 0x000fe4000001ff00 */
[----:B------:R-:W-:Y:S01]  /*0200*/  CS2R R18, SRZ ;  /* 0x0000000000127805 */ /* 0x000fe2000001ff00 */
[----:B------:R-:W-:Y:S01]  /*0210*/  IMAD.WIDE R24, R3, 0x4, R20 ;  /* 0x0000000403187825 */ /* 0x000fe200078e0214 */
[----:B------:R-:W-:-:S02]  /*0220*/  CS2R R20, SRZ ;  /* 0x0000000000147805 */ /* 0x000fc4000001ff00 */
[----:B------:R-:W-:Y:S02]  /*0230*/  CS2R R22, SRZ ;  /* 0x0000000000167805 */ /* 0x000fe4000001ff00 */
[----:B------:R1:W3:Y:S04]  /*0240*/  @!P0 LDG.E.EL.128 R16, desc[UR4][R24.64] ;  /* 0x0000000418108981 */ /* 0x0002e8000c2e1d00 */
[----:B------:R-:W3:Y:S01]  /*0250*/  @!P0 LDG.E.128 R20, desc[UR4][R28.64+0x800] ;  /* 0x000800041c148981 */ /* 0x000ee2000c1e1d00 */
[----:B-1----:R-:W-:Y:S01]  /*0260*/  CS2R R24, SRZ ;  /* 0x0000000000187805 */ /* 0x002fe2000001ff00 */
[----:B--2---:R-:W-:Y:S01]  /*0270*/  FADD R4, -R4, R8 ;  /* 0x0000000804047221 */ /* 0x004fe20000000100 */
[----:B------:R-:W-:Y:S01]  /*0280*/  FADD R5, -R5, R9 ;  /* 0x0000000905057221 */ /* 0x000fe20000000100 */
[----:B-----5:R-:W-:-:S05]  /*0290*/  IMAD.WIDE R8, R2, 0x4, R26 ;  /* 0x0000000402087825 */ /* 0x020fca00078e021a */
[----:B------:R1:W2:Y:S02]  /*02a0*/  @!P1 LDG.E.EL.128 R12, desc[UR4][R8.64] ;  /* 0x00000004080c9981 */ /* 0x0002a4000c2e1d00 */
[----:B-1----:R-:W-:Y:S01]  /*02b0*/  IMAD.WIDE R8, R3, 0x4, R26 ;  /* 0x0000000403087825 */ /* 0x002fe200078e021a */
[----:B------:R-:W-:-:S06]  /*02c0*/  CS2R R26, SRZ ;  /* 0x00000000001a7805 */ /* 0x000fcc000001ff00 */
[----:B------:R-:W4:Y:S01]  /*02d0*/  @!P0 LDG.E.EL.128 R24, desc[UR4][R8.64] ;  /* 0x0000000408188981 */ /* 0x000f22000c2e1d00 */
[----:B------:R-:W-:Y:S01]  /*02e0*/  FADD R6, -R6, R10 ;  /* 0x0000000a06067221 */ /* 0x000fe20000000100 */
[----:B---3--:R-:W-:Y:S01]  /*02f0*/  FADD R17, -R17, R21 ;  /* 0x0000001511117221 */ /* 0x008fe20000000100 */
[----:B------:R-:W-:Y:S01]  /*0300*/  HFMA2.MMA R21, -RZ, RZ, 1.625, 0 ;  /* 0x3e800000ff157435 */ /* 0x000fe200000001ff */
[----:B------:R-:W-:Y:S01]  /*0310*/  FADD R28, -R19, R23 ;  /* 0x00000017131c7221 */ /* 0x000fe20000000100 */
[----:B------:R-:W-:Y:S01]  /*0320*/  FADD R7, -R7, R11 ;  /* 0x0000000b07077221 */ /* 0x000fe20000000100 */
[----:B------:R-:W-:Y:S01]  /*0330*/  FADD R16, -R16, R20 ;  /* 0x0000001410107221 */ /* 0x000fe20000000100 */
[----:B------:R-:W-:Y:S01]  /*0340*/  FADD R18, -R18, R22 ;  /* 0x0000001612127221 */ /* 0x000fe20000000100 */
[----:B--2---:R-:W-:Y:S01]  /*0350*/  FADD R10, R12, 0.0010000000474974513054 ;  /* 0x3a83126f0c0a7421 */ /* 0x004fe20000000000 */
[----:B------:R-:W-:-:S05]  /*0360*/  FADD R12, R13, 0.0010000000474974513054 ;  /* 0x3a83126f0d0c7421 */ /* 0x000fca0000000000 */
[----:B------:R-:W1:Y:S01]  /*0370*/  MUFU.SQRT R10, R10 ;  /* 0x0000000a000a7308 */ /* 0x000e620000002000 */
[----:B------:R-:W-:Y:S01]  /*0380*/  FADD R13, R14, 0.0010000000474974513054 ;  /* 0x3a83126f0e0d7421 */ /* 0x000fe20000000000 */
[----:B------:R-:W-:-:S06]  /*0390*/  FADD R14, R15, 0.0010000000474974513054 ;  /* 0x3a83126f0f0e7421 */ /* 0x000fcc0000000000 */
[----:B------:R-:W2:Y:S08]  /*03a0*/  MUFU.SQRT R12, R12 ;  /* 0x0000000c000c7308 */ /* 0x000eb00000002000 */
[----:B------:R-:W3:Y:S01]  /*03b0*/  MUFU.SQRT R13, R13 ;  /* 0x0000000d000d7308 */ /* 0x000ee20000002000 */
[C---:B-1----:R-:W-:Y:S01]  /*03c0*/  FSETP.GT.AND P4, PT, R10.reuse, 8.50705917302346158658e+37, PT ;  /* 0x7e8000000a00780b */ /* 0x042fe20003f84000 */
[----:B----4-:R-:W-:Y:S01]  /*03d0*/  FADD R25, R25, 0.0010000000474974513054 ;  /* 0x3a83126f19197421 */ /* 0x010fe20000000000 */
[----:B------:R-:W-:-:S05]  /*03e0*/  FSETP.GEU.AND P2, PT, R10, 1.175494350822287508e-38, PT ;  /* 0x008000000a00780b */ /* 0x000fca0003f4e000 */
[----:B------:R-:W1:Y:S01]  /*03f0*/  MUFU.SQRT R14, R14 ;  /* 0x0000000e000e7308 */ /* 0x000e620000002000 */
[----:B--2---:R-:W-:Y:S01]  /*0400*/  FSETP.GT.AND P5, PT, R12, 8.50705917302346158658e+37, PT ;  /* 0x7e8000000c00780b */ /* 0x004fe20003fa4000 */
[----:B------:R-:W-:Y:S01]  /*0410*/  FADD R24, R24, 0.0010000000474974513054 ;  /* 0x3a83126f18187421 */ /* 0x000fe20000000000 */
[----:B------:R-:W-:Y:S01]  /*0420*/  FADD R26, R26, 0.0010000000474974513054 ;  /* 0x3a83126f1a1a7421 */ /* 0x000fe20000000000 */
[----:B------:R-:W-:Y:S02]  /*0430*/  FSEL R19, R21, 1, P4 ;  /* 0x3f80000015137808 */ /* 0x000fe40002000000 */
[----:B---3--:R-:W-:Y:S02]  /*0440*/  FSETP.GT.AND P3, PT, R13, 8.50705917302346158658e+37, PT ;  /* 0x7e8000000d00780b */ /* 0x008fe40003f64000 */
[----:B------:R-:W2:Y:S01]  /*0450*/  MUFU.SQRT R8, R25 ;  /* 0x0000001900087308 */ /* 0x000ea20000002000 */
[----:B------:R-:W-:Y:S01]  /*0460*/  @P4 FMUL R10, R10, 0.25 ;  /* 0x3e8000000a0a4820 */ /* 0x000fe20000400000 */
[----:B------:R-:W-:-:S06]  /*0470*/  FSETP.GEU.AND P4, PT, R12, 1.175494350822287508e-38, PT ;  /* 0x008000000c00780b */ /* 0x000fcc0003f8e000 */
[----:B------:R-:W3:Y:S01]  /*0480*/  MUFU.SQRT R15, R24 ;  /* 0x00000018000f7308 */ /* 0x000ee20000002000 */
[----:B-1----:R-:W-:Y:S01]  /*0490*/  FSETP.GT.AND P6, PT, R14, 8.50705917302346158658e+37, PT ;  /* 0x7e8000000e00780b */ /* 0x002fe20003fc4000 */
[----:B------:R-:W-:Y:S01]  /*04a0*/  @!P2 FMUL R10, R10, 16777216 ;  /* 0x4b8000000a0aa820 */ /* 0x000fe20000400000 */
[----:B------:R-:W-:-:S05]  /*04b0*/  @P5 FMUL R12, R12, 0.25 ;  /* 0x3e8000000c0c5820 */ /* 0x000fca0000400000 */
[----:B------:R-:W1:Y:S01]  /*04c0*/  MUFU.SQRT R11, R26 ;  /* 0x0000001a000b7308 */ /* 0x000e620000002000 */
[----:B------:R-:W-:Y:S01]  /*04d0*/  FSEL R9, R21, 1, P5 ;  /* 0x3f80000015097808 */ /* 0x000fe20002800000 */
[----:B------:R-:W-:Y:S01]  /*04e0*/  FADD R27, R27, 0.0010000000474974513054 ;  /* 0x3a83126f1b1b7421 */ /* 0x000fe20000000000 */
[C---:B------:R-:W-:Y:S01]  /*04f0*/  FSETP.GEU.AND P5, PT, R13.reuse, 1.175494350822287508e-38, PT ;  /* 0x008000000d00780b */ /* 0x040fe20003fae000 */
[----:B------:R-:W-:Y:S01]  /*0500*/  @P3 FMUL R13, R13, 0.25 ;  /* 0x3e8000000d0d3820 */ /* 0x000fe20000400000 */
[----:B------:R-:W-:Y:S02]  /*0510*/  FSEL R20, R21, 1, P3 ;  /* 0x3f80000015147808 */ /* 0x000fe40001800000 */
[----:B------:R-:W-:Y:S01]  /*0520*/  FSETP.GEU.AND P3, PT, R14, 1.175494350822287508e-38, PT ;  /* 0x008000000e00780b */ /* 0x000fe20003f6e000 */
[----:B------:R-:W4:Y:S01]  /*0530*/  MUFU.RCP R10, R10 ;  /* 0x0000000a000a7308 */ /* 0x000f220000001000 */
[----:B------:R-:W-:Y:S01]  /*0540*/  @!P4 FMUL R12, R12, 16777216 ;  /* 0x4b8000000c0cc820 */ /* 0x000fe20000400000 */
[----:B------:R-:W-:Y:S01]  /*0550*/  @!P4 FMUL R9, R9, 16777216 ;  /* 0x4b8000000909c820 */ /* 0x000fe20000400000 */
[----:B--2---:R-:W-:Y:S01]  /*0560*/  FSETP.GT.AND P4, PT, R8, 8.50705917302346158658e+37, PT ;  /* 0x7e8000000800780b */ /* 0x004fe20003f84000 */
[----:B------:R-:W-:Y:S01]  /*0570*/  @!P2 FMUL R19, R19, 16777216 ;  /* 0x4b8000001313a820 */ /* 0x000fe20000400000 */
[----:B---3--:R-:W-:-:S03]  /*0580*/  FSETP.GT.AND P2, PT, R15, 8.50705917302346158658e+37, PT ;  /* 0x7e8000000f00780b */ /* 0x008fc60003f44000 */
[----:B------:R4:W2:Y:S01]  /*0590*/  MUFU.SQRT R22, R27 ;  /* 0x0000001b00167308 */ /* 0x0008a20000002000 */
[----:B------:R-:W-:Y:S01]  /*05a0*/  @P6 FMUL R14, R14, 0.25 ;  /* 0x3e8000000e0e6820 */ /* 0x000fe20000400000 */
[----:B------:R-:W-:Y:S02]  /*05b0*/  FSEL R23, R21, 1, P6 ;  /* 0x3f80000015177808 */ /* 0x000fe40003000000 */
[----:B-1----:R-:W-:Y:S01]  /*05c0*/  FSETP.GT.AND P6, PT, R11, 8.50705917302346158658e+37, PT ;  /* 0x7e8000000b00780b */ /* 0x002fe20003fc4000 */
[----:B------:R-:W-:Y:S02]  /*05d0*/  @!P3 FMUL R14, R14, 16777216 ;  /* 0x4b8000000e0eb820 */ /* 0x000fe40000400000 */
[----:B------:R-:W-:Y:S01]  /*05e0*/  @!P3 FMUL R23, R23, 16777216 ;  /* 0x4b8000001717b820 */ /* 0x000fe20000400000 */
[----:B------:R-:W-:Y:S01]  /*05f0*/  FSETP.GEU.AND P3, PT, R8, 1.175494350822287508e-38, PT ;  /* 0x008000000800780b */ /* 0x000fe20003f6e000 */
[----:B------:R-:W-:Y:S01]  /*0600*/  @!P5 FMUL R13, R13, 16777216 ;  /* 0x4b8000000d0dd820 */ /* 0x000fe20000400000 */
[----:B------:R-:W-:Y:S01]  /*0610*/  @!P5 FMUL R20, R20, 16777216 ;  /* 0x4b8000001414d820 */ /* 0x000fe20000400000 */
[----:B------:R-:W-:Y:S01]  /*0620*/  @P4 FMUL R8, R8, 0.25 ;  /* 0x3e80000008084820 */ /* 0x000fe20000400000 */
[----:B------:R-:W-:Y:S01]  /*0630*/  FSEL R26, R21, 1, P4 ;  /* 0x3f800000151a7808 */ /* 0x000fe20002000000 */
[----:B----4-:R-:W-:Y:S01]  /*0640*/  FMUL R27, R10, R19 ;  /* 0x000000130a1b7220 */ /* 0x010fe20000400000 */
[C---:B------:R-:W-:Y:S01]  /*0650*/  FSETP.GEU.AND P5, PT, R15.reuse, 1.175494350822287508e-38, PT ;  /* 0x008000000f00780b */ /* 0x040fe20003fae000 */
[----:B------:R-:W-:Y:S01]  /*0660*/  @P2 FMUL R15, R15, 0.25 ;  /* 0x3e8000000f0f2820 */ /* 0x000fe20000400000 */
[----:B--2---:R-:W-:Y:S01]  /*0670*/  FSETP.GT.AND P4, PT, R22, 8.50705917302346158658e+37, PT ;  /* 0x7e8000001600780b */ /* 0x004fe20003f84000 */
[----:B------:R-:W1:Y:S01]  /*0680*/  MUFU.RCP R14, R14 ;  /* 0x0000000e000e7308 */ /* 0x000e620000001000 */
[----:B------:R-:W-:-:S02]  /*0690*/  FSEL R19, R21, 1, P2 ;  /* 0x3f80000015137808 */ /* 0x000fc40001000000 */
[C---:B------:R-:W-:Y:S01]  /*06a0*/  FSETP.GEU.AND P2, PT, R11.reuse, 1.175494350822287508e-38, PT ;  /* 0x008000000b00780b */ /* 0x040fe20003f4e000 */
[----:B------:R-:W-:Y:S01]  /*06b0*/  @P6 FMUL R11, R11, 0.25 ;  /* 0x3e8000000b0b6820 */ /* 0x000fe20000400000 */
[----:B------:R-:W-:Y:S02]  /*06c0*/  FSEL R25, R21, 1, P6 ;  /* 0x3f80000015197808 */ /* 0x000fe40003000000 */
[C---:B------:R-:W-:Y:S01]  /*06d0*/  FSETP.GEU.AND P6, PT, R22.reuse, 1.175494350822287508e-38, PT ;  /* 0x008000001600780b */ /* 0x040fe20003fce000 */
[----:B------:R-:W2:Y:S04]  /*06e0*/  MUFU.RCP R13, R13 ;  /* 0x0000000d000d7308 */ /* 0x000ea80000001000 */
[----:B------:R-:W-:-:S04]  /*06f0*/  @P4 FMUL R22, R22, 0.25 ;  /* 0x3e80000016164820 */ /* 0x000fc80000400000 */
[----:B------:R-:W3:Y:S01]  /*0700*/  MUFU.RCP R24, R12 ;  /* 0x0000000c00187308 */ /* 0x000ee20000001000 */
[----:B-1----:R-:W-:-:S03]  /*0710*/  FMUL R23, R14, R23 ;  /* 0x000000170e177220 */ /* 0x002fc60000400000 */
[----:B------:R-:W-:Y:S01]  /*0720*/  @!P6 FMUL R22, R22, 16777216 ;  /* 0x4b8000001616e820 */ /* 0x000fe20000400000 */
[----:B------:R-:W-:Y:S01]  /*0730*/  @!P3 FMUL R8, R8, 16777216 ;  /* 0x4b8000000808b820 */ /* 0x000fe20000400000 */
[----:B--2---:R-:W-:Y:S02]  /*0740*/  FMUL R13, R13, R20 ;  /* 0x000000140d0d7220 */ /* 0x004fe40000400000 */
[----:B------:R1:W-:Y:S01]  /*0750*/  MUFU.RCP R12, R22 ;  /* 0x00000016000c7308 */ /* 0x0003e20000001000 */
[----:B------:R-:W-:Y:S01]  /*0760*/  FMUL R20, R23, R7 ;  /* 0x0000000717147220 */ /* 0x000fe20000400000 */
[----:B------:R-:W-:Y:S01]  /*0770*/  @!P2 FMUL R11, R11, 16777216 ;  /* 0x4b8000000b0ba820 */ /* 0x000fe20000400000 */
[----:B------:R-:W-:Y:S01]  /*0780*/  @!P5 FMUL R15, R15, 16777216 ;  /* 0x4b8000000f0fd820 */ /* 0x000fe20000400000 */
[----:B-1----:R-:W1:Y:S04]  /*0790*/  LDC.64 R22, c[0x0][0x228] ;  /* 0x00008a00ff167b82 */ /* 0x002e680000000a00 */
[----:B------:R2:W-:Y:S01]  /*07a0*/  MUFU.RCP R29, R8 ;  /* 0x00000008001d7308 */ /* 0x0005e20000001000 */
[----:B---3--:R-:W-:Y:S01]  /*07b0*/  FMUL R24, R24, R9 ;  /* 0x0000000918187220 */ /* 0x008fe20000400000 */
[----:B------:R-:W-:-:S02]  /*07c0*/  FMUL R13, R13, R6 ;  /* 0x000000060d0d7220 */ /* 0x000fc40000400000 */
[----:B--2---:R-:W2:Y:S04]  /*07d0*/  LDC.64 R8, c[0x0][0x230] ;  /* 0x00008c00ff087b82 */ /* 0x004ea80000000a00 */
[----:B------:R-:W3:Y:S08]  /*07e0*/  MUFU.RCP R6, R11 ;  /* 0x0000000b00067308 */ /* 0x000ef00000001000 */
[----:B------:R-:W4:Y:S01]  /*07f0*/  MUFU.RCP R10, R15 ;  /* 0x0000000f000a7308 */ /* 0x000f220000001000 */
[----:B------:R-:W-:Y:S01]  /*0800*/  @!P2 FMUL R25, R25, 16777216 ;  /* 0x4b8000001919a820 */ /* 0x000fe20000400000 */
[----:B------:R-:W-:Y:S01]  /*0810*/  @!P5 FMUL R19, R19, 16777216 ;  /* 0x4b8000001313d820 */ /* 0x000fe20000400000 */
[----:B------:R-:W-:Y:S01]  /*0820*/  FMUL R24, R24, R5 ;  /* 0x0000000518187220 */ /* 0x000fe20000400000 */
[----:B------:R-:W-:Y:S01]  /*0830*/  FMUL R27, R27, R4 ;  /* 0x000000041b1b7220 */ /* 0x000fe20000400000 */
[----:B------:R-:W-:Y:S01]  /*0840*/  CS2R R4, SRZ ;  /* 0x0000000000047805 */ /* 0x000fe2000001ff00 */
[----:B---3--:R-:W-:Y:S01]  /*0850*/  FMUL R25, R6, R25 ;  /* 0x0000001906197220 */ /* 0x008fe20000400000 */
[----:B------:R-:W-:Y:S01]  /*0860*/  CS2R R6, SRZ ;  /* 0x0000000000067805 */ /* 0x000fe2000001ff00 */
[----:B----4-:R-:W-:Y:S01]  /*0870*/  FMUL R19, R10, R19 ;  /* 0x000000130a137220 */ /* 0x010fe20000400000 */
[----:B-1----:R-:W-:-:S04]  /*0880*/  IMAD.WIDE R10, R2, 0x4, R22 ;  /* 0x00000004020a7825 */ /* 0x002fc800078e0216 */
[----:B------:R-:W-:Y:S01]  /*0890*/  IMAD.WIDE R22, R3, 0x4, R22 ;  /* 0x0000000403167825 */ /* 0x000fe200078e0216 */
[----:B------:R1:W3:Y:S03]  /*08a0*/  @!P1 LDG.E.EL.128 R4, desc[UR4][R10.64] ;  /* 0x000000040a049981 */ /* 0x0002e6000c2e1d00 */
[----:B--2---:R-:W-:-:S04]  /*08b0*/  IMAD.WIDE R14, R2, 0x4, R8 ;  /* 0x00000004020e7825 */ /* 0x004fc800078e0208 */
[----:B------:R-:W-:Y:S01]  /*08c0*/  IMAD.WIDE R2, R3, 0x4, R8 ;  /* 0x0000000403027825 */ /* 0x000fe200078e0208 */
[----:B------:R-:W-:Y:S02]  /*08d0*/  CS2R R8, SRZ ;  /* 0x0000000000087805 */ /* 0x000fe4000001ff00 */
[----:B-1----:R-:W-:-:S06]  /*08e0*/  CS2R R10, SRZ ;  /* 0x00000000000a7805 */ /* 0x002fcc000001ff00 */
[----:B------:R1:W3:Y:S01]  /*08f0*/  @!P1 LDG.E.EL.128 R8, desc[UR4][R14.64] ;  /* 0x000000040e089981 */ /* 0x0002e2000c2e1d00 */
[----:B------:R-:W-:-:S05]  /*0900*/  FSEL R21, R21, 1, P4 ;  /* 0x3f80000015157808 */ /* 0x000fca0002000000 */
[----:B------:R-:W-:-:S04]  /*0910*/  @!P6 FMUL R21, R21, 16777216 ;  /* 0x4b8000001515e820 */ /* 0x000fc80000400000 */
[----:B------:R-:W-:Y:S01]  /*0920*/  FMUL R21, R12, R21 ;  /* 0x000000150c157220 */ /* 0x000fe20000400000 */
[----:B-1----:R-:W-:-:S03]  /*0930*/  CS2R R14, SRZ ;  /* 0x00000000000e7805 */ /* 0x002fc6000001ff00 */
[----:B------:R-:W-:Y:S01]  /*0940*/  FMUL R28, R21, R28 ;  /* 0x0000001c151c7220 */ /* 0x000fe20000400000 */
[----:B---3--:R-:W-:Y:S01]  /*0950*/  FFMA R6, R13, R6, R10 ;  /* 0x000000060d067223 */ /* 0x008fe2000000000a */
[----:B------:R-:W-:Y:S01]  /*0960*/  CS2R R12, SRZ ;  /* 0x00000000000c7805 */ /* 0x000fe2000001ff00 */
[----:B------:R-:W-:Y:S01]  /*0970*/  FFMA R7, R20, R7, R11 ;  /* 0x0000000714077223 */ /* 0x000fe2000000000b */
[----:B------:R-:W-:Y:S01]  /*0980*/  CS2R R20, SRZ ;  /* 0x0000000000147805 */ /* 0x000fe2000001ff00 */
[----:B------:R-:W1:Y:S03]  /*0990*/  LDC.64 R10, c[0x0][0x238] ;  /* 0x00008e00ff0a7b82 */ /* 0x000e660000000a00 */
[----:B------:R2:W3:Y:S02]  /*09a0*/  @!P0 LDG.E.EL.128 R12, desc[UR4][R22.64] ;  /* 0x00000004160c8981 */ /* 0x0004e4000c2e1d00 */
[----:B--2---:R-:W-:-:S06]  /*09b0*/  CS2R R22, SRZ ;  /* 0x0000000000167805 */ /* 0x004fcc000001ff00 */
[----:B------:R-:W3:Y:S01]  /*09c0*/  @!P0 LDG.E.EL.128 R20, desc[UR4][R2.64] ;  /* 0x0000000402148981 */ /* 0x000ee2000c2e1d00 */
[----:B------:R-:W-:Y:S01]  /*09d0*/  @!P3 FMUL R26, R26, 16777216 ;  /* 0x4b8000001a1ab820 */ /* 0x000fe20000400000 */
[----:B------:R-:W-:Y:S01]  /*09e0*/  FFMA R5, R24, R5, R9 ;  /* 0x0000000518057223 */ /* 0x000fe20000000009 */
[----:B------:R-:W-:Y:S02]  /*09f0*/  FFMA R4, R27, R4, R8 ;  /* 0x000000041b047223 */ /* 0x000fe40000000008 */
[----:B------:R-:W-:Y:S01]  /*0a00*/  FMUL R26, R29, R26 ;  /* 0x0000001a1d1a7220 */ /* 0x000fe20000400000 */
[----:B------:R-:W-:Y:S01]  /*0a10*/  FSETP.GEU.AND P2, PT, R7, RZ, PT ;  /* 0x000000ff0700720b */ /* 0x000fe20003f4e000 */
[----:B------:R-:W-:Y:S01]  /*0a20*/  FMUL R25, R25, R18 ;  /* 0x0000001219197220 */ /* 0x000fe20000400000 */
[----:B------:R-:W-:Y:S01]  /*0a30*/  FSETP.GEU.AND P3, PT, R6, RZ, PT ;  /* 0x000000ff0600720b */ /* 0x000fe20003f6e000 */
[----:B------:R-:W-:Y:S01]  /*0a40*/  FMUL R26, R26, R17 ;  /* 0x000000111a1a7220 */ /* 0x000fe20000400000 */
[----:B------:R-:W-:Y:S01]  /*0a50*/  FSETP.GEU.AND P4, PT, R5, RZ, PT ;  /* 0x000000ff0500720b */ /* 0x000fe20003f8e000 */
[----:B------:R-:W-:Y:S01]  /*0a60*/  FMUL R19, R19, R16 ;  /* 0x0000001013137220 */ /* 0x000fe20000400000 */
[----:B------:R-:W-:Y:S01]  /*0a70*/  FSETP.GEU.AND P5, PT, R4, RZ, PT ;  /* 0x000000ff0400720b */ /* 0x000fe20003fae000 */
[----:B-1----:R-:W-:Y:S01]  /*0a80*/  IMAD.WIDE R10, R0, 0x4, R10 ;  /* 0x00000004000a7825 */ /* 0x002fe200078e020a */
[----:B------:R-:W-:-:S02]  /*0a90*/  SEL R7, R7, RZ, P2 ;  /* 0x000000ff07077207 */ /* 0x000fc40001000000 */
[----:B------:R-:W-:Y:S02]  /*0aa0*/  SEL R6, R6, RZ, P3 ;  /* 0x000000ff06067207 */ /* 0x000fe40001800000 */
[----:B------:R-:W-:Y:S02]  /*0ab0*/  SEL R5, R5, RZ, P4 ;  /* 0x000000ff05057207 */ /* 0x000fe40002000000 */
[----:B------:R-:W-:-:S05]  /*0ac0*/  SEL R4, R4, RZ, P5 ;  /* 0x000000ff04047207 */ /* 0x000fca0002800000 */
[----:B------:R1:W-:Y:S01]  /*0ad0*/  @!P1 STG.E.128 desc[UR4][R10.64], R4 ;  /* 0x000000040a009986 */ /* 0x0003e2000c101d04 */
[----:B---3--:R-:W-:Y:S01]  /*0ae0*/  FFMA R15, R28, R15, R23 ;  /* 0x0000000f1c0f7223 */ /* 0x008fe20000000017 */
[----:B------:R-:W-:Y:S01]  /*0af0*/  FFMA R14, R25, R14, R22 ;  /* 0x0000000e190e7223 */ /* 0x000fe20000000016 */
[----:B------:R-:W-:Y:S01]  /*0b00*/  FFMA R13, R26, R13, R21 ;  /* 0x0000000d1a0d7223 */ /* 0x000fe20000000015 */
[----:B------:R-:W-:Y:S02]  /*0b10*/  FFMA R12, R19, R12, R20 ;  /* 0x0000000c130c7223 */ /* 0x000fe40000000014 */
[----:B------:R-:W-:Y:S02]  /*0b20*/  FSETP.GEU.AND P1, PT, R15, RZ, PT ;  /* 0x000000ff0f00720b */ /* 0x000fe40003f2e000 */
[----:B------:R-:W-:Y:S02]  /*0b30*/  FSETP.GEU.AND P2, PT, R14, RZ, PT ;  /* 0x000000ff0e00720b */ /* 0x000fe40003f4e000 */
[----:B------:R-:W-:-:S02]  /*0b40*/  FSETP.GEU.AND P3, PT, R13, RZ, PT ;  /* 0x000000ff0d00720b */ /* 0x000fc40003f6e000 */
[----:B------:R-:W-:Y:S02]  /*0b50*/  FSETP.GEU.AND P4, PT, R12, RZ, PT ;  /* 0x000000ff0c00720b */ /* 0x000fe40003f8e000 */
[----:B------:R-:W-:Y:S02]  /*0b60*/  SEL R15, R15, RZ, P1 ;  /* 0x000000ff0f0f7207 */ /* 0x000fe40000800000 */
[----:B------:R-:W-:Y:S02]  /*0b70*/  SEL R14, R14, RZ, P2 ;  /* 0x000000ff0e0e7207 */ /* 0x000fe40001000000 */
[----:B------:R-:W-:Y:S02]  /*0b80*/  SEL R13, R13, RZ, P3 ;  /* 0x000000ff0d0d7207 */ /* 0x000fe40001800000 */
[----:B------:R-:W-:Y:S01]  /*0b90*/  SEL R12, R12, RZ, P4 ;  /* 0x000000ff0c0c7207 */ /* 0x000fe20002000000 */
[----:B-1----:R-:W-:Y:S06]  /*0ba0*/  @P0 EXIT ;  /* 0x000000000000094d */ /* 0x002fec0003800000 */
[----:B------:R-:W-:Y:S01]  /*0bb0*/  STG.E.128 desc[UR4][R10.64+0x800], R12 ;  /* 0x0008000c0a007986 */ /* 0x000fe2000c101d04 */
[----:B------:R-:W-:Y:S05]  /*0bc0*/  EXIT ;  /* 0x000000000000794d */ /* 0x000fea0003800000 */
.L_x_0:
[----:B------:R-:W-:-:S00]  /*0bd0*/  BRA `(.L_x_0) ;  /* 0xfffffffc00fc7947 */ /* 0x000fc0000383ffff */
[----:B------:R-:W-:-:S00]  /*0be0*/  NOP ;  /* 0x0000000000007918 */ /* 0x000fc00000000000 */
        /* <DEDUP_REMOVED lines=9> */
.L_x_1:


//--------------------- .nv.global.init           --------------------------
	.section	.nv.global.init,"aw",@progbits
.nv.global.init:
	.type		_$_str,@object
	.size		_$_str,(_$_str_$_2 - _$_str)
_$_str:
        /*0000*/ 	.byte	0x5f, 0x5f, 0x43, 0x55, 0x44, 0x41, 0x5f, 0x46, 0x54, 0x5a, 0x00
	.type		_$_str_$_2,@object
	.size		_$_str_$_2,(.L_1 - _$_str_$_2)
_$_str_$_2:
        /*000b*/ 	.byte	0x5f, 0x5f, 0x43, 0x55, 0x44, 0x41, 0x5f, 0x50, 0x52, 0x45, 0x43, 0x5f, 0x53, 0x51, 0x52, 0x54
        /*001b*/ 	.byte	0x00
.L_1:


//--------------------- .nv.constant0.triton_poi_fused__native_batch_norm_legit_no_training_relu_23 --------------------------
	.section	.nv.constant0.triton_poi_fused__native_batch_norm_legit_no_training_relu_23,"a",@progbits
	.sectionflags	@""
	.align	4
.nv.constant0.triton_poi_fused__native_batch_norm_legit_no_training_relu_23:
	.zero		580
